//
// Generated by NVIDIA NVVM Compiler
//
// Compiler Build ID: CL-36424714
// Cuda compilation tools, release 13.0, V13.0.88
// Based on NVVM 20.0.0
//

.version 9.0
.target sm_100
.address_size 64

	// .globl	_Z11good_accessPfi

.visible .entry _Z11good_accessPfi(
	.param .u64 .ptr .align 1 _Z11good_accessPfi_param_0,
	.param .u32 _Z11good_accessPfi_param_1
)
{
	.reg .pred 	%p<2>;
	.reg .b32 	%r<6>;
	.reg .b32 	%f<3>;
	.reg .b64 	%rd<5>;

	ld.param.u64 	%rd1, [_Z11good_accessPfi_param_0];
	ld.param.u32 	%r2, [_Z11good_accessPfi_param_1];
	mov.u32 	%r3, %ctaid.x;
	mov.u32 	%r4, %ntid.x;
	mov.u32 	%r5, %tid.x;
	mad.lo.s32 	%r1, %r3, %r4, %r5;
	setp.ge.s32 	%p1, %r1, %r2;
	@%p1 bra 	$L__BB0_2;
	cvta.to.global.u64 	%rd2, %rd1;
	mul.wide.s32 	%rd3, %r1, 4;
	add.s64 	%rd4, %rd2, %rd3;
	ld.global.f32 	%f1, [%rd4];
	add.f32 	%f2, %f1, %f1;
	st.global.f32 	[%rd4], %f2;
$L__BB0_2:
	ret;

}
	// .globl	_Z10bad_accessPfi
.visible .entry _Z10bad_accessPfi(
	.param .u64 .ptr .align 1 _Z10bad_accessPfi_param_0,
	.param .u32 _Z10bad_accessPfi_param_1
)
{
	.reg .pred 	%p<2>;
	.reg .b32 	%r<8>;
	.reg .b32 	%f<3>;
	.reg .b64 	%rd<5>;

	ld.param.u64 	%rd1, [_Z10bad_accessPfi_param_0];
	ld.param.u32 	%r2, [_Z10bad_accessPfi_param_1];
	mov.u32 	%r3, %ctaid.x;
	mov.u32 	%r4, %ntid.x;
	mov.u32 	%r5, %tid.x;
	mad.lo.s32 	%r1, %r3, %r4, %r5;
	setp.ge.s32 	%p1, %r1, %r2;
	@%p1 bra 	$L__BB1_2;
	cvta.to.global.u64 	%rd2, %rd1;
	mul.lo.s32 	%r6, %r1, 37;
	rem.s32 	%r7, %r6, %r2;
	mul.wide.s32 	%rd3, %r7, 4;
	add.s64 	%rd4, %rd2, %rd3;
	ld.global.f32 	%f1, [%rd4];
	add.f32 	%f2, %f1, %f1;
	st.global.f32 	[%rd4], %f2;
$L__BB1_2:
	ret;

}


// ===== COMPILED SASS (sm_100) =====

	.target	sm_100

	.elftype	@"ET_EXEC"


//--------------------- .note.nv.tkinfo           --------------------------
	.section	.note.nv.tkinfo,"",@"SHT_NOTE"
	.sectionflags	@"SHF_NOTE_NV_TKINFO"
	.tkinfo
        /*0018*/ 	.word	0x00000002
        /*0030*/ 	.string	""
        /*0030*/ 	.string	"ptxas"
        /*0030*/ 	.string	"Cuda compilation tools, release 13.0, V13.0.88"
        /*0030*/ 	.string	"Build cuda_13.0.r13.0/compiler.36424714_0"
        /*0030*/ 	.string	"-arch sm_100 -m 64 "



//--------------------- .note.nv.cuinfo           --------------------------
	.section	.note.nv.cuinfo,"",@"SHT_NOTE"
	.sectionflags	@"SHF_NOTE_NV_CUINFO"
        /*0018*/ 	.short	0x0002
        /*001a*/ 	.short	0x0064
        /*001c*/ 	.short	0x0082
	.zero		2


//--------------------- .nv.info                  --------------------------
	.section	.nv.info,"",@"SHT_CUDA_INFO"
	.align	4


	//----- nvinfo : EIATTR_REGCOUNT
	.align		4
        /*0000*/ 	.byte	0x04, 0x2f
        /*0002*/ 	.short	(.L_1 - .L_0)
	.align		4
.L_0:
        /*0004*/ 	.word	index@(_Z11good_accessPfi)
        /*0008*/ 	.word	0x00000008


	//----- nvinfo : EIATTR_FRAME_SIZE
	.align		4
.L_1:
        /*000c*/ 	.byte	0x04, 0x11
        /*000e*/ 	.short	(.L_3 - .L_2)
	.align		4
.L_2:
        /*0010*/ 	.word	index@(_Z11good_accessPfi)
        /*0014*/ 	.word	0x00000000


	//----- nvinfo : EIATTR_REGCOUNT
	.align		4
.L_3:
        /*0018*/ 	.byte	0x04, 0x2f
        /*001a*/ 	.short	(.L_5 - .L_4)
	.align		4
.L_4:
        /*001c*/ 	.word	index@(_Z10bad_accessPfi)
        /*0020*/ 	.word	0x0000000c


	//----- nvinfo : EIATTR_FRAME_SIZE
	.align		4
.L_5:
        /*0024*/ 	.byte	0x04, 0x11
        /*0026*/ 	.short	(.L_7 - .L_6)
	.align		4
.L_6:
        /*0028*/ 	.word	index@(_Z10bad_accessPfi)
        /*002c*/ 	.word	0x00000000


	//----- nvinfo : EIATTR_MIN_STACK_SIZE
	.align		4
.L_7:
        /*0030*/ 	.byte	0x04, 0x12
        /*0032*/ 	.short	(.L_9 - .L_8)
	.align		4
.L_8:
        /*0034*/ 	.word	index@(_Z10bad_accessPfi)
        /*0038*/ 	.word	0x00000000


	//----- nvinfo : EIATTR_MIN_STACK_SIZE
	.align		4
.L_9:
        /*003c*/ 	.byte	0x04, 0x12
        /*003e*/ 	.short	(.L_11 - .L_10)
	.align		4
.L_10:
        /*0040*/ 	.word	index@(_Z11good_accessPfi)
        /*0044*/ 	.word	0x00000000
.L_11:


//--------------------- .nv.compat                --------------------------
	.section	.nv.compat,"",@"SHT_CUDA_COMPAT_INFO"
	.align	4
        /*0000*/ 	.byte	0x02, 0x09, 0x00, 0x00, 0x02, 0x02, 0x01, 0x00, 0x02, 0x05, 0x05, 0x00, 0x03, 0x07, 0x01, 0x01
        /*0010*/ 	.byte	0x02, 0x03, 0x00, 0x00, 0x02, 0x06, 0x01, 0x00, 0x04, 0x0b, 0x08, 0x00, 0x09, 0x00, 0x00, 0x00
        /*0020*/ 	.byte	0x00, 0x00, 0x00, 0x00


//--------------------- .nv.info._Z10bad_accessPfi --------------------------
	.section	.nv.info._Z10bad_accessPfi,"",@"SHT_CUDA_INFO"
	.sectionflags	@""
	.align	4


	//----- nvinfo : EIATTR_CUDA_API_VERSION
	.align		4
        /*0000*/ 	.byte	0x04, 0x37
        /*0002*/ 	.short	(.L_13 - .L_12)
.L_12:
        /*0004*/ 	.word	0x00000082


	//----- nvinfo : EIATTR_KPARAM_INFO
	.align		4
.L_13:
        /*0008*/ 	.byte	0x04, 0x17
        /*000a*/ 	.short	(.L_15 - .L_14)
.L_14:
        /*000c*/ 	.word	0x00000000
        /*0010*/ 	.short	0x0001
        /*0012*/ 	.short	0x0008
        /*0014*/ 	.byte	0x00, 0xf0, 0x11, 0x00


	//----- nvinfo : EIATTR_KPARAM_INFO
	.align		4
.L_15:
        /*0018*/ 	.byte	0x04, 0x17
        /*001a*/ 	.short	(.L_17 - .L_16)
.L_16:
        /*001c*/ 	.word	0x00000000
        /*0020*/ 	.short	0x0000
        /*0022*/ 	.short	0x0000
        /*0024*/ 	.byte	0x00, 0xf5, 0x21, 0x00


	//----- nvinfo : EIATTR_SPARSE_MMA_MASK
	.align		4
.L_17:
        /*0028*/ 	.byte	0x03, 0x50
        /*002a*/ 	.short	0x0000


	//----- nvinfo : EIATTR_MAXREG_COUNT
	.align		4
        /*002c*/ 	.byte	0x03, 0x1b
        /*002e*/ 	.short	0x00ff


	//----- nvinfo : EIATTR_MERCURY_ISA_VERSION
	.align		4
        /*0030*/ 	.byte	0x03, 0x5f
        /*0032*/ 	.short	0x0101


	//----- nvinfo : EIATTR_VRC_CTA_INIT_COUNT
	.align		4
        /*0034*/ 	.byte	0x02, 0x4a
	.zero		1
	.zero		1


	//----- nvinfo : EIATTR_EXIT_INSTR_OFFSETS
	.align		4
        /*0038*/ 	.byte	0x04, 0x1c
        /*003a*/ 	.short	(.L_19 - .L_18)


	//   ....[0]....
.L_18:
        /*003c*/ 	.word	0x00000070


	//   ....[1]....
        /*0040*/ 	.word	0x00000240


	//----- nvinfo : EIATTR_CBANK_PARAM_SIZE
	.align		4
.L_19:
        /*0044*/ 	.byte	0x03, 0x19
        /*0046*/ 	.short	0x000c


	//----- nvinfo : EIATTR_PARAM_CBANK
	.align		4
        /*0048*/ 	.byte	0x04, 0x0a
        /*004a*/ 	.short	(.L_21 - .L_20)
	.align		4
.L_20:
        /*004c*/ 	.word	index@(.nv.constant0._Z10bad_accessPfi)
        /*0050*/ 	.short	0x0380
        /*0052*/ 	.short	0x000c


	//----- nvinfo : EIATTR_SW_WAR
	.align		4
.L_21:
        /*0054*/ 	.byte	0x04, 0x36
        /*0056*/ 	.short	(.L_23 - .L_22)
.L_22:
        /*0058*/ 	.word	0x00000008
.L_23:


//--------------------- .nv.info._Z11good_accessPfi --------------------------
	.section	.nv.info._Z11good_accessPfi,"",@"SHT_CUDA_INFO"
	.sectionflags	@""
	.align	4


	//----- nvinfo : EIATTR_CUDA_API_VERSION
	.align		4
        /*0000*/ 	.byte	0x04, 0x37
        /*0002*/ 	.short	(.L_25 - .L_24)
.L_24:
        /*0004*/ 	.word	0x00000082


	//----- nvinfo : EIATTR_KPARAM_INFO
	.align		4
.L_25:
        /*0008*/ 	.byte	0x04, 0x17
        /*000a*/ 	.short	(.L_27 - .L_26)
.L_26:
        /*000c*/ 	.word	0x00000000
        /*0010*/ 	.short	0x0001
        /*0012*/ 	.short	0x0008
        /*0014*/ 	.byte	0x00, 0xf0, 0x11, 0x00


	//----- nvinfo : EIATTR_KPARAM_INFO
	.align		4
.L_27:
        /*0018*/ 	.byte	0x04, 0x17
        /*001a*/ 	.short	(.L_29 - .L_28)
.L_28:
        /*001c*/ 	.word	0x00000000
        /*0020*/ 	.short	0x0000
        /*0022*/ 	.short	0x0000
        /*0024*/ 	.byte	0x00, 0xf5, 0x21, 0x00


	//----- nvinfo : EIATTR_SPARSE_MMA_MASK
	.align		4
.L_29:
        /*0028*/ 	.byte	0x03, 0x50
        /*002a*/ 	.short	0x0000


	//----- nvinfo : EIATTR_MAXREG_COUNT
	.align		4
        /*002c*/ 	.byte	0x03, 0x1b
        /*002e*/ 	.short	0x00ff


	//----- nvinfo : EIATTR_MERCURY_ISA_VERSION
	.align		4
        /*0030*/ 	.byte	0x03, 0x5f
        /*0032*/ 	.short	0x0101


	//----- nvinfo : EIATTR_VRC_CTA_INIT_COUNT
	.align		4
        /*0034*/ 	.byte	0x02, 0x4a
	.zero		1
	.zero		1


	//----- nvinfo : EIATTR_EXIT_INSTR_OFFSETS
	.align		4
        /*0038*/ 	.byte	0x04, 0x1c
        /*003a*/ 	.short	(.L_31 - .L_30)


	//   ....[0]....
.L_30:
        /*003c*/ 	.word	0x00000070


	//   ....[1]....
        /*0040*/ 	.word	0x000000e0


	//----- nvinfo : EIATTR_CBANK_PARAM_SIZE
	.align		4
.L_31:
        /*0044*/ 	.byte	0x03, 0x19
        /*0046*/ 	.short	0x000c


	//----- nvinfo : EIATTR_PARAM_CBANK
	.align		4
        /*0048*/ 	.byte	0x04, 0x0a
        /*004a*/ 	.short	(.L_33 - .L_32)
	.align		4
.L_32:
        /*004c*/ 	.word	index@(.nv.constant0._Z11good_accessPfi)
        /*0050*/ 	.short	0x0380
        /*0052*/ 	.short	0x000c


	//----- nvinfo : EIATTR_SW_WAR
	.align		4
.L_33:
        /*0054*/ 	.byte	0x04, 0x36
        /*0056*/ 	.short	(.L_35 - .L_34)
.L_34:
        /*0058*/ 	.word	0x00000008
.L_35:


//--------------------- .nv.callgraph             --------------------------
	.section	.nv.callgraph,"",@"SHT_CUDA_CALLGRAPH"
	.align	4
	.sectionentsize	8
	.align		4
        /*0000*/ 	.word	0x00000000
	.align		4
        /*0004*/ 	.word	0xffffffff
	.align		4
        /*0008*/ 	.word	0x00000000
	.align		4
        /*000c*/ 	.word	0xfffffffe
	.align		4
        /*0010*/ 	.word	0x00000000
	.align		4
        /*0014*/ 	.word	0xfffffffd
	.align		4
        /*0018*/ 	.word	0x00000000
	.align		4
        /*001c*/ 	.word	0xfffffffc


//--------------------- .text._Z10bad_accessPfi   --------------------------
	.section	.text._Z10bad_accessPfi,"ax",@progbits
	.align	128
        .global         _Z10bad_accessPfi
        .type           _Z10bad_accessPfi,@function
        .size           _Z10bad_accessPfi,(.L_x_2 - _Z10bad_accessPfi)
        .other          _Z10bad_accessPfi,@"STO_CUDA_ENTRY STV_DEFAULT"
_Z10bad_accessPfi:
.text._Z10bad_accessPfi:
[----:B------:R-:W-:Y:S01]  /*0000*/  LDC R1, c[0x0][0x37c] ;  /* 0x0000df00ff017b82 */ /* 0x000fe20000000800 */
[----:B------:R-:W0:Y:S07]  /*0010*/  S2R R3, SR_TID.X ;  /* 0x0000000000037919 */ /* 0x000e2e0000002100 */
[----:B------:R-:W0:Y:S08]  /*0020*/  S2UR UR4, SR_CTAID.X ;  /* 0x00000000000479c3 */ /* 0x000e300000002500 */
[----:B------:R-:W0:Y:S08]  /*0030*/  LDC R0, c[0x0][0x360] ;  /* 0x0000d800ff007b82 */ /* 0x000e300000000800 */
[----:B------:R-:W1:Y:S01]  /*0040*/  LDC R5, c[0x0][0x388] ;  /* 0x0000e200ff057b82 */ /* 0x000e620000000800 */
[----:B0-----:R-:W-:-:S05]  /*0050*/  IMAD R0, R0, UR4, R3 ;  /* 0x0000000400007c24 */ /* 0x001fca000f8e0203 */
[----:B-1----:R-:W-:-:S13]  /*0060*/  ISETP.GE.AND P0, PT, R0, R5, PT ;  /* 0x000000050000720c */ /* 0x002fda0003f06270 */
[----:B------:R-:W-:Y:S05]  /*0070*/  @P0 EXIT ;  /* 0x000000000000094d */ /* 0x000fea0003800000 */
[----:B------:R-:W-:Y:S01]  /*0080*/  IABS R7, R5 ;  /* 0x0000000500077213 */ /* 0x000fe20000000000 */
[----:B------:R-:W-:Y:S01]  /*0090*/  IMAD R0, R0, 0x25, RZ ;  /* 0x0000002500007824 */ /* 0x000fe200078e02ff */
[----:B------:R-:W0:Y:S02]  /*00a0*/  LDCU.64 UR4, c[0x0][0x358] ;  /* 0x00006b00ff0477ac */ /* 0x000e240008000a00 */
[----:B------:R-:W1:Y:S02]  /*00b0*/  I2F.RP R4, R7 ;  /* 0x0000000700047306 */ /* 0x000e640000209400 */
[----:B------:R-:W-:-:S06]  /*00c0*/  ISETP.GE.AND P2, PT, R0, RZ, PT ;  /* 0x000000ff0000720c */ /* 0x000fcc0003f46270 */
[----:B-1----:R-:W1:Y:S02]  /*00d0*/  MUFU.RCP R4, R4 ;  /* 0x0000000400047308 */ /* 0x002e640000001000 */
[----:B-1----:R-:W-:-:S06]  /*00e0*/  IADD3 R2, PT, PT, R4, 0xffffffe, RZ ;  /* 0x0ffffffe04027810 */ /* 0x002fcc0007ffe0ff */
[----:B------:R1:W2:Y:S02]  /*00f0*/  F2I.FTZ.U32.TRUNC.NTZ R3, R2 ;  /* 0x0000000200037305 */ /* 0x0002a4000021f000 */
[----:B-1----:R-:W-:Y:S01]  /*0100*/  IMAD.MOV.U32 R2, RZ, RZ, RZ ;  /* 0x000000ffff027224 */ /* 0x002fe200078e00ff */
[----:B--2---:R-:W-:-:S05]  /*0110*/  IADD3 R6, PT, PT, RZ, -R3, RZ ;  /* 0x80000003ff067210 */ /* 0x004fca0007ffe0ff */
[----:B------:R-:W-:Y:S01]  /*0120*/  IMAD R9, R6, R7, RZ ;  /* 0x0000000706097224 */ /* 0x000fe200078e02ff */
[----:B------:R-:W-:-:S03]  /*0130*/  IABS R6, R0 ;  /* 0x0000000000067213 */ /* 0x000fc60000000000 */
[----:B------:R-:W-:-:S06]  /*0140*/  IMAD.HI.U32 R3, R3, R9, R2 ;  /* 0x0000000903037227 */ /* 0x000fcc00078e0002 */
[----:B------:R-:W-:-:S05]  /*0150*/  IMAD.HI.U32 R3, R3, R6, RZ ;  /* 0x0000000603037227 */ /* 0x000fca00078e00ff */
[----:B------:R-:W-:-:S05]  /*0160*/  IADD3 R3, PT, PT, -R3, RZ, RZ ;  /* 0x000000ff03037210 */ /* 0x000fca0007ffe1ff */
[C---:B------:R-:W-:Y:S02]  /*0170*/  IMAD R4, R7.reuse, R3, R6 ;  /* 0x0000000307047224 */ /* 0x040fe400078e0206 */
[----:B------:R-:W1:Y:S03]  /*0180*/  LDC.64 R2, c[0x0][0x380] ;  /* 0x0000e000ff027b82 */ /* 0x000e660000000a00 */
[----:B------:R-:W-:-:S13]  /*0190*/  ISETP.GT.U32.AND P0, PT, R7, R4, PT ;  /* 0x000000040700720c */ /* 0x000fda0003f04070 */
[----:B------:R-:W-:Y:S01]  /*01a0*/  @!P0 IMAD.IADD R4, R4, 0x1, -R7 ;  /* 0x0000000104048824 */ /* 0x000fe200078e0a07 */
[----:B------:R-:W-:-:S04]  /*01b0*/  ISETP.NE.AND P0, PT, R5, RZ, PT ;  /* 0x000000ff0500720c */ /* 0x000fc80003f05270 */
[----:B------:R-:W-:-:S13]  /*01c0*/  ISETP.GT.U32.AND P1, PT, R7, R4, PT ;  /* 0x000000040700720c */ /* 0x000fda0003f24070 */
[----:B------:R-:W-:-:S05]  /*01d0*/  @!P1 IADD3 R4, PT, PT, R4, -R7, RZ ;  /* 0x8000000704049210 */ /* 0x000fca0007ffe0ff */
[----:B------:R-:W-:Y:S01]  /*01e0*/  @!P2 IMAD.MOV R4, RZ, RZ, -R4 ;  /* 0x000000ffff04a224 */ /* 0x000fe200078e0a04 */
[----:B------:R-:W-:-:S05]  /*01f0*/  @!P0 LOP3.LUT R4, RZ, R5, RZ, 0x33, !PT ;  /* 0x00000005ff048212 */ /* 0x000fca00078e33ff */
[----:B-1----:R-:W-:-:S05]  /*0200*/  IMAD.WIDE R2, R4, 0x4, R2 ;  /* 0x0000000404027825 */ /* 0x002fca00078e0202 */
[----:B0-----:R-:W2:Y:S02]  /*0210*/  LDG.E R0, desc[UR4][R2.64] ;  /* 0x0000000402007981 */ /* 0x001ea4000c1e1900 */
[----:B--2---:R-:W-:-:S05]  /*0220*/  FADD R5, R0, R0 ;  /* 0x0000000000057221 */ /* 0x004fca0000000000 */
[----:B------:R-:W-:Y:S01]  /*0230*/  STG.E desc[UR4][R2.64], R5 ;  /* 0x0000000502007986 */ /* 0x000fe2000c101904 */
[----:B------:R-:W-:Y:S05]  /*0240*/  EXIT ;  /* 0x000000000000794d */ /* 0x000fea0003800000 */
.L_x_0:
[----:B------:R-:W-:-:S00]  /*0250*/  BRA `(.L_x_0) ;  /* 0xfffffffc00fc7947 */ /* 0x000fc0000383ffff */
[----:B------:R-:W-:-:S00]  /*0260*/  NOP ;  /* 0x0000000000007918 */ /* 0x000fc00000000000 */
        /* <DEDUP_REMOVED lines=9> */
.L_x_2:


//--------------------- .text._Z11good_accessPfi  --------------------------
	.section	.text._Z11good_accessPfi,"ax",@progbits
	.align	128
        .global         _Z11good_accessPfi
        .type           _Z11good_accessPfi,@function
        .size           _Z11good_accessPfi,(.L_x_3 - _Z11good_accessPfi)
        .other          _Z11good_accessPfi,@"STO_CUDA_ENTRY STV_DEFAULT"
_Z11good_accessPfi:
.text._Z11good_accessPfi:
[----:B------:R-:W-:Y:S01]  /*0000*/  LDC R1, c[0x0][0x37c] ;  /* 0x0000df00ff017b82 */ /* 0x000fe20000000800 */
[----:B------:R-:W0:Y:S07]  /*0010*/  S2R R0, SR_TID.X ;  /* 0x0000000000007919 */ /* 0x000e2e0000002100 */
[----:B------:R-:W0:Y:S01]  /*0020*/  S2UR UR4, SR_CTAID.X ;  /* 0x00000000000479c3 */ /* 0x000e220000002500 */
[----:B------:R-:W1:Y:S07]  /*0030*/  LDCU UR5, c[0x0][0x388] ;  /* 0x00007100ff0577ac */ /* 0x000e6e0008000800 */
[----:B------:R-:W0:Y:S02]  /*0040*/  LDC R5, c[0x0][0x360] ;  /* 0x0000d800ff057b82 */ /* 0x000e240000000800 */
[----:B0-----:R-:W-:-:S05]  /*0050*/  IMAD R5, R5, UR4, R0 ;  /* 0x0000000405057c24 */ /* 0x001fca000f8e0200 */
[----:B-1----:R-:W-:-:S13]  /*0060*/  ISETP.GE.AND P0, PT, R5, UR5, PT ;  /* 0x0000000505007c0c */ /* 0x002fda000bf06270 */
[----:B------:R-:W-:Y:S05]  /*0070*/  @P0 EXIT ;  /* 0x000000000000094d */ /* 0x000fea0003800000 */
[----:B------:R-:W0:Y:S01]  /*0080*/  LDC.64 R2, c[0x0][0x380] ;  /* 0x0000e000ff027b82 */ /* 0x000e220000000a00 */
[----:B------:R-:W1:Y:S01]  /*0090*/  LDCU.64 UR4, c[0x0][0x358] ;  /* 0x00006b00ff0477ac */ /* 0x000e620008000a00 */
[----:B0-----:R-:W-:-:S05]  /*00a0*/  IMAD.WIDE R2, R5, 0x4, R2 ;  /* 0x0000000405027825 */ /* 0x001fca00078e0202 */
[----:B-1----:R-:W2:Y:S02]  /*00b0*/  LDG.E R0, desc[UR4][R2.64] ;  /* 0x0000000402007981 */ /* 0x002ea4000c1e1900 */
[----:B--2---:R-:W-:-:S05]  /*00c0*/  FADD R5, R0, R0 ;  /* 0x0000000000057221 */ /* 0x004fca0000000000 */
[----:B------:R-:W-:Y:S01]  /*00d0*/  STG.E desc[UR4][R2.64], R5 ;  /* 0x0000000502007986 */ /* 0x000fe2000c101904 */
[----:B------:R-:W-:Y:S05]  /*00e0*/  EXIT ;  /* 0x000000000000794d */ /* 0x000fea0003800000 */
.L_x_1:
        /* <DEDUP_REMOVED lines=9> */
.L_x_3:


//--------------------- .nv.shared.reserved.0     --------------------------
	.section	.nv.shared.reserved.0,"aw",@nobits
	.weak		__nv_reservedSMEM_offset_0_alias
	.size		__nv_reservedSMEM_offset_0_alias, 0, 64
	.other		__nv_reservedSMEM_offset_0_alias,@"STO_CUDA_RESERVED_SHARED STV_DEFAULT"
__nv_reservedSMEM_offset_0_alias:
	.zero		0
	.zero		64


//--------------------- .nv.constant0._Z10bad_accessPfi --------------------------
	.section	.nv.constant0._Z10bad_accessPfi,"a",@progbits
	.sectionflags	@""
	.align	4
.nv.constant0._Z10bad_accessPfi:
	.zero		908


//--------------------- .nv.constant0._Z11good_accessPfi --------------------------
	.section	.nv.constant0._Z11good_accessPfi,"a",@progbits
	.sectionflags	@""
	.align	4
.nv.constant0._Z11good_accessPfi:
	.zero		908


//--------------------- SYMBOLS --------------------------

	.type		.nv.reservedSmem.offset0,@object
	.size		.nv.reservedSmem.offset0,0x4
